	.headerflags	@"EF_CUDA_TEXMODE_UNIFIED EF_CUDA_64BIT_ADDRESS EF_CUDA_ACCELERATORS EF_CUDA_SM90 EF_CUDA_VIRTUAL_SM(EF_CUDA_SM90)"
	.elftype	@"ET_EXEC"


//--------------------- .nv.info                  --------------------------
	.section	.nv.info,"",@"SHT_CUDA_INFO"
	.align	4


	//----- nvinfo : EIATTR_REGCOUNT
	.align		4
        /*0000*/ 	.byte	0x04, 0x2f
        /*0002*/ 	.short	(.L_1 - .L_0)
	.align		4
.L_0:
        /*0004*/ 	.word	index@(triton_poi_fused_convolution_23)
        /*0008*/ 	.word	0x0000001b


	//----- nvinfo : EIATTR_MIN_STACK_SIZE
	.align		4
.L_1:
        /*000c*/ 	.byte	0x04, 0x12
        /*000e*/ 	.short	(.L_3 - .L_2)
	.align		4
.L_2:
        /*0010*/ 	.word	index@(triton_poi_fused_convolution_23)
        /*0014*/ 	.word	0x00000000


	//----- nvinfo : EIATTR_FRAME_SIZE
	.align		4
.L_3:
        /*0018*/ 	.byte	0x04, 0x11
        /*001a*/ 	.short	(.L_5 - .L_4)
	.align		4
.L_4:
        /*001c*/ 	.word	index@(triton_poi_fused_convolution_23)
        /*0020*/ 	.word	0x00000000


	//----- nvinfo : EIATTR_MIN_STACK_SIZE
	.align		4
.L_5:
        /*0024*/ 	.byte	0x04, 0x12
        /*0026*/ 	.short	(.L_7 - .L_6)
	.align		4
.L_6:
        /*0028*/ 	.word	index@(triton_poi_fused_convolution_23)
        /*002c*/ 	.word	0x00000000
.L_7:


//--------------------- .nv.info.triton_poi_fused_convolution_23 --------------------------
	.section	.nv.info.triton_poi_fused_convolution_23,"",@"SHT_CUDA_INFO"
	.sectionflags	@""
	.align	4


	//----- nvinfo : EIATTR_CUDA_API_VERSION
	.align		4
        /*0000*/ 	.byte	0x04, 0x37
        /*0002*/ 	.short	(.L_9 - .L_8)
.L_8:
        /*0004*/ 	.word	0x0000007c


	//----- nvinfo : EIATTR_KPARAM_INFO
	.align		4
.L_9:
        /*0008*/ 	.byte	0x04, 0x17
        /*000a*/ 	.short	(.L_11 - .L_10)
.L_10:
        /*000c*/ 	.word	0x00000000
        /*0010*/ 	.short	0x0003
        /*0012*/ 	.short	0x0014
        /*0014*/ 	.byte	0x00, 0xf0, 0x11, 0x00


	//----- nvinfo : EIATTR_KPARAM_INFO
	.align		4
.L_11:
        /*0018*/ 	.byte	0x04, 0x17
        /*001a*/ 	.short	(.L_13 - .L_12)
.L_12:
        /*001c*/ 	.word	0x00000000
        /*0020*/ 	.short	0x0002
        /*0022*/ 	.short	0x0010
        /*0024*/ 	.byte	0x00, 0xf0, 0x11, 0x00


	//----- nvinfo : EIATTR_KPARAM_INFO
	.align		4
.L_13:
        /*0028*/ 	.byte	0x04, 0x17
        /*002a*/ 	.short	(.L_15 - .L_14)
.L_14:
        /*002c*/ 	.word	0x00000000
        /*0030*/ 	.short	0x0001
        /*0032*/ 	.short	0x0008
        /*0034*/ 	.byte	0x00, 0xf4, 0x21, 0x00


	//----- nvinfo : EIATTR_KPARAM_INFO
	.align		4
.L_15:
        /*0038*/ 	.byte	0x04, 0x17
        /*003a*/ 	.short	(.L_17 - .L_16)
.L_16:
        /*003c*/ 	.word	0x00000000
        /*0040*/ 	.short	0x0000
        /*0042*/ 	.short	0x0000
        /*0044*/ 	.byte	0x00, 0xf4, 0x21, 0x00


	//----- nvinfo : EIATTR_SPARSE_MMA_MASK
	.align		4
.L_17:
        /*0048*/ 	.byte	0x03, 0x50
        /*004a*/ 	.short	0x0000


	//----- nvinfo : EIATTR_MAXREG_COUNT
	.align		4
        /*004c*/ 	.byte	0x03, 0x1b
        /*004e*/ 	.short	0x00ff


	//----- nvinfo : EIATTR_EXIT_INSTR_OFFSETS
	.align		4
        /*0050*/ 	.byte	0x04, 0x1c
        /*0052*/ 	.short	(.L_19 - .L_18)


	//   ....[0]....
.L_18:
        /*0054*/ 	.word	0x000004f0


	//   ....[1]....
        /*0058*/ 	.word	0x00000540


	//----- nvinfo : EIATTR_REQNTID
	.align		4
.L_19:
        /*005c*/ 	.byte	0x04, 0x10
        /*005e*/ 	.short	(.L_21 - .L_20)
.L_20:
        /*0060*/ 	.word	0x00000080
        /*0064*/ 	.word	0x00000001
        /*0068*/ 	.word	0x00000001


	//----- nvinfo : EIATTR_CBANK_PARAM_SIZE
	.align		4
.L_21:
        /*006c*/ 	.byte	0x03, 0x19
        /*006e*/ 	.short	0x0018


	//----- nvinfo : EIATTR_PARAM_CBANK
	.align		4
        /*0070*/ 	.byte	0x04, 0x0a
        /*0072*/ 	.short	(.L_23 - .L_22)
	.align		4
.L_22:
        /*0074*/ 	.word	index@(.nv.constant0.triton_poi_fused_convolution_23)
        /*0078*/ 	.short	0x0210
        /*007a*/ 	.short	0x0018


	//----- nvinfo : EIATTR_SW_WAR
	.align		4
.L_23:
        /*007c*/ 	.byte	0x04, 0x36
        /*007e*/ 	.short	(.L_25 - .L_24)
.L_24:
        /*0080*/ 	.word	0x00000008
.L_25:


//--------------------- .nv.callgraph             --------------------------
	.section	.nv.callgraph,"",@"SHT_CUDA_CALLGRAPH"
	.align	4
	.sectionentsize	8
	.align		4
        /*0000*/ 	.word	0x00000000
	.align		4
        /*0004*/ 	.word	0xffffffff
	.align		4
        /*0008*/ 	.word	0x00000000
	.align		4
        /*000c*/ 	.word	0xfffffffe
	.align		4
        /*0010*/ 	.word	0x00000000
	.align		4
        /*0014*/ 	.word	0xfffffffd
	.align		4
        /*0018*/ 	.word	0x00000000
	.align		4
        /*001c*/ 	.word	0xfffffffc


//--------------------- .text.triton_poi_fused_convolution_23 --------------------------
	.section	.text.triton_poi_fused_convolution_23,"ax",@progbits
	.sectionflags	@"SHF_BARRIERS=1"
	.align	128
        .global         triton_poi_fused_convolution_23
        .type           triton_poi_fused_convolution_23,@function
        .size           triton_poi_fused_convolution_23,(.L_x_1 - triton_poi_fused_convolution_23)
        .other          triton_poi_fused_convolution_23,@"STO_CUDA_ENTRY STV_DEFAULT"
triton_poi_fused_convolution_23:
.text.triton_poi_fused_convolution_23:
[----:B------:R-:W0:Y:S02]  /*0000*/  LDC R1, c[0x0][0x28] ;  /* 0x00000a00ff017b82 */ /* 0x000e240000000800 */
[----:B------:R-:W1:Y:S01]  /*0010*/  S2R R2, SR_TID.X ;  /* 0x0000000000027919 */ /* 0x000e620000002100 */
[----:B------:R-:W2:Y:S01]  /*0020*/  LDC.64 R8, c[0x0][0x210] ;  /* 0x00008400ff087b82 */ /* 0x000ea20000000a00 */
[----:B------:R-:W-:Y:S01]  /*0030*/  CS2R R6, SRZ ;  /* 0x0000000000067805 */ /* 0x000fe2000001ff00 */
[----:B------:R-:W-:Y:S01]  /*0040*/  ULDC.64 UR6, c[0x0][0x208] ;  /* 0x0000820000067ab9 */ /* 0x000fe20000000a00 */
[----:B------:R-:W3:Y:S01]  /*0050*/  S2R R0, SR_CTAID.X ;  /* 0x0000000000007919 */ /* 0x000ee20000002500 */
[----:B------:R-:W4:Y:S01]  /*0060*/  S2R R16, SR_CTAID.Y ;  /* 0x0000000000107919 */ /* 0x000f220000002600 */
[----:B------:R-:W-:Y:S02]  /*0070*/  CS2R R10, SRZ ;  /* 0x00000000000a7805 */ /* 0x000fe4000001ff00 */
[----:B-1----:R-:W-:Y:S01]  /*0080*/  SHF.R.U32.HI R19, RZ, 0x2, R2 ;  /* 0x00000002ff137819 */ /* 0x002fe20000011602 */
[----:B------:R-:W-:Y:S02]  /*0090*/  IMAD.SHL.U32 R3, R2, 0x4, RZ ;  /* 0x0000000402037824 */ /* 0x000fe400078e00ff */
[----:B---3--:R-:W-:Y:S01]  /*00a0*/  IMAD.SHL.U32 R0, R0, 0x10, RZ ;  /* 0x0000001000007824 */ /* 0x008fe200078e00ff */
[----:B------:R-:W-:Y:S01]  /*00b0*/  SGXT.U32 R19, R19, 0x5 ;  /* 0x000000051313781a */ /* 0x000fe20000000000 */
[----:B----4-:R-:W-:-:S03]  /*00c0*/  IMAD.SHL.U32 R18, R16, 0x40, RZ ;  /* 0x0000004010127824 */ /* 0x010fc600078e00ff */
[----:B------:R-:W-:Y:S02]  /*00d0*/  LOP3.LUT R5, R0, 0xc, R3, 0xf8, !PT ;  /* 0x0000000c00057812 */ /* 0x000fe400078ef803 */
[----:B------:R-:W-:Y:S02]  /*00e0*/  LOP3.LUT R4, R18, R19, RZ, 0xfc, !PT ;  /* 0x0000001312047212 */ /* 0x000fe400078efcff */
[----:B------:R-:W-:-:S03]  /*00f0*/  ISETP.GE.AND P0, PT, R5, 0x10, PT ;  /* 0x000000100500780c */ /* 0x000fc60003f06270 */
[----:B------:R-:W-:Y:S01]  /*0100*/  IMAD R13, R4, 0x10, R5 ;  /* 0x00000010040d7824 */ /* 0x000fe200078e0205 */
[----:B------:R-:W-:-:S03]  /*0110*/  CS2R R4, SRZ ;  /* 0x0000000000047805 */ /* 0x000fc6000001ff00 */
[C---:B------:R-:W-:Y:S02]  /*0120*/  VIADD R15, R13.reuse, 0x200 ;  /* 0x000002000d0f7836 */ /* 0x040fe40000000000 */
[----:B--2---:R-:W-:-:S04]  /*0130*/  IMAD.WIDE R12, R13, 0x4, R8 ;  /* 0x000000040d0c7825 */ /* 0x004fc800078e0208 */
[----:B------:R-:W-:Y:S01]  /*0140*/  IMAD.WIDE R14, R15, 0x4, R8 ;  /* 0x000000040f0e7825 */ /* 0x000fe200078e0208 */
[----:B------:R-:W-:Y:S01]  /*0150*/  CS2R R8, SRZ ;  /* 0x0000000000087805 */ /* 0x000fe2000001ff00 */
[----:B------:R1:W2:Y:S05]  /*0160*/  @!P0 LDG.E.EL.128 R4, desc[UR6][R12.64] ;  /* 0x000000060c048981 */ /* 0x0002aa000c2e1d00 */
[----:B------:R3:W4:Y:S01]  /*0170*/  @!P0 LDG.E.EL.128 R8, desc[UR6][R14.64] ;  /* 0x000000060e088981 */ /* 0x000722000c2e1d00 */
[----:B------:R-:W5:Y:S01]  /*0180*/  S2UR UR5, SR_CgaCtaId ;  /* 0x00000000000579c3 */ /* 0x000f620000008800 */
[----:B------:R-:W-:Y:S01]  /*0190*/  IMAD.SHL.U32 R17, R2, 0x100, RZ ;  /* 0x0000010002117824 */ /* 0x000fe200078e00ff */
[----:B------:R-:W-:Y:S01]  /*01a0*/  UMOV UR4, 0x400 ;  /* 0x0000040000047882 */ /* 0x000fe20000000000 */
[----:B------:R-:W-:-:S03]  /*01b0*/  SHF.R.S32.HI R16, RZ, 0x19, R16 ;  /* 0x00000019ff107819 */ /* 0x000fc60000011410 */
[----:B------:R-:W-:Y:S02]  /*01c0*/  LOP3.LUT R20, R17, 0x300, RZ, 0xc0, !PT ;  /* 0x0000030011147812 */ /* 0x000fe400078ec0ff */
[----:B------:R-:W-:Y:S02]  /*01d0*/  SHF.R.U32.HI R17, RZ, 0x2, R2 ;  /* 0x00000002ff117819 */ /* 0x000fe40000011602 */
[C---:B------:R-:W-:Y:S02]  /*01e0*/  LOP3.LUT R19, R20.reuse, R19, RZ, 0xfc, !PT ;  /* 0x0000001314137212 */ /* 0x040fe400078efcff */
[C---:B-1----:R-:W-:Y:S02]  /*01f0*/  LOP3.LUT R12, R20.reuse, 0x40, RZ, 0xfc, !PT ;  /* 0x00000040140c7812 */ /* 0x042fe400078efcff */
[C---:B------:R-:W-:Y:S02]  /*0200*/  LOP3.LUT R22, R20.reuse, 0x80, RZ, 0xfc, !PT ;  /* 0x0000008014167812 */ /* 0x040fe400078efcff */
[----:B------:R-:W-:-:S02]  /*0210*/  LOP3.LUT R24, R20, 0xc0, RZ, 0xfc, !PT ;  /* 0x000000c014187812 */ /* 0x000fc400078efcff */
[-C--:B------:R-:W-:Y:S02]  /*0220*/  LEA.HI R20, R20, R19.reuse, RZ, 0x1c ;  /* 0x0000001314147211 */ /* 0x080fe400078fe0ff */
[-C--:B------:R-:W-:Y:S02]  /*0230*/  LEA.HI R12, R12, R19.reuse, RZ, 0x1c ;  /* 0x000000130c0c7211 */ /* 0x080fe400078fe0ff */
[-C--:B------:R-:W-:Y:S01]  /*0240*/  LEA.HI R22, R22, R19.reuse, RZ, 0x1c ;  /* 0x0000001316167211 */ /* 0x080fe200078fe0ff */
[----:B-----5:R-:W-:Y:S01]  /*0250*/  UPRMT UR4, UR5, 0x654, UR4 ;  /* 0x0000065405047896 */ /* 0x020fe20008000004 */
[----:B------:R-:W-:Y:S02]  /*0260*/  LEA.HI R24, R24, R19, RZ, 0x1c ;  /* 0x0000001318187211 */ /* 0x000fe400078fe0ff */
[----:B---3--:R-:W-:Y:S02]  /*0270*/  LOP3.LUT R14, R17, 0x1c, RZ, 0xc0, !PT ;  /* 0x0000001c110e7812 */ /* 0x008fe400078ec0ff */
[----:B------:R-:W-:-:S02]  /*0280*/  LOP3.LUT R17, R3, 0x1fc, RZ, 0xc0, !PT ;  /* 0x000001fc03117812 */ /* 0x000fc400078ec0ff */
[----:B------:R-:W-:Y:S02]  /*0290*/  LEA R19, R20, UR4, 0x2 ;  /* 0x0000000414137c11 */ /* 0x000fe4000f8e10ff */
[----:B------:R-:W-:Y:S01]  /*02a0*/  LEA R20, R12, UR4, 0x2 ;  /* 0x000000040c147c11 */ /* 0x000fe2000f8e10ff */
[----:B------:R-:W-:Y:S01]  /*02b0*/  IMAD.IADD R14, R17, 0x1, R14 ;  /* 0x00000001110e7824 */ /* 0x000fe200078e020e */
[----:B------:R-:W-:Y:S02]  /*02c0*/  LEA R21, R22, UR4, 0x2 ;  /* 0x0000000416157c11 */ /* 0x000fe4000f8e10ff */
[----:B------:R-:W-:Y:S02]  /*02d0*/  LEA R24, R24, UR4, 0x2 ;  /* 0x0000000418187c11 */ /* 0x000fe4000f8e10ff */
[----:B------:R-:W-:Y:S02]  /*02e0*/  LEA R14, R14, UR4, 0x2 ;  /* 0x000000040e0e7c11 */ /* 0x000fe4000f8e10ff */
[----:B------:R-:W-:Y:S01]  /*02f0*/  LOP3.LUT R3, R18, 0x3c, R3, 0xf8, !PT ;  /* 0x0000003c12037812 */ /* 0x000fe200078ef803 */
[----:B--2---:R-:W-:Y:S04]  /*0300*/  STS [R19], R4 ;  /* 0x0000000413007388 */ /* 0x004fe80000000800 */
[----:B------:R1:W-:Y:S04]  /*0310*/  STS [R20+0x100], R5 ;  /* 0x0001000514007388 */ /* 0x0003e80000000800 */
[----:B------:R2:W-:Y:S04]  /*0320*/  STS [R21+0x200], R6 ;  /* 0x0002000615007388 */ /* 0x0005e80000000800 */
[----:B------:R3:W-:Y:S01]  /*0330*/  STS [R24+0x300], R7 ;  /* 0x0003000718007388 */ /* 0x0007e20000000800 */
[----:B-1----:R-:W1:Y:S03]  /*0340*/  LDC.64 R4, c[0x0][0x218] ;  /* 0x00008600ff047b82 */ /* 0x002e660000000a00 */
[----:B----4-:R4:W-:Y:S01]  /*0350*/  STS [R19+0x80], R8 ;  /* 0x0000800813007388 */ /* 0x0109e20000000800 */
[----:B--2---:R-:W-:-:S03]  /*0360*/  SGXT R6, R16, 0x1 ;  /* 0x000000011006781a */ /* 0x004fc60000000200 */
[----:B------:R-:W-:Y:S01]  /*0370*/  STS [R20+0x180], R9 ;  /* 0x0001800914007388 */ /* 0x000fe20000000800 */
[----:B------:R-:W-:-:S03]  /*0380*/  LEA.HI R6, R6, R3, RZ, 0x9 ;  /* 0x0000000306067211 */ /* 0x000fc600078f48ff */
[----:B------:R-:W-:Y:S01]  /*0390*/  STS [R21+0x280], R10 ;  /* 0x0002800a15007388 */ /* 0x000fe20000000800 */
[----:B---3--:R-:W-:Y:S01]  /*03a0*/  SHF.R.U32.HI R7, RZ, 0x4, R2 ;  /* 0x00000004ff077819 */ /* 0x008fe20000011602 */
[----:B------:R-:W-:Y:S02]  /*03b0*/  IMAD.SHL.U32 R2, R6, 0x10, RZ ;  /* 0x0000001006027824 */ /* 0x000fe400078e00ff */
[----:B------:R-:W-:Y:S01]  /*03c0*/  STS [R24+0x380], R11 ;  /* 0x0003800b18007388 */ /* 0x000fe20000000800 */
[----:B------:R-:W-:Y:S02]  /*03d0*/  SGXT.U32 R7, R7, 0x3 ;  /* 0x000000030707781a */ /* 0x000fe40000000000 */
[----:B----4-:R-:W-:Y:S01]  /*03e0*/  LOP3.LUT R8, R17, 0x200, RZ, 0xfc, !PT ;  /* 0x0000020011087812 */ /* 0x010fe200078efcff */
[----:B------:R-:W-:Y:S01]  /*03f0*/  BAR.SYNC.DEFER_BLOCKING 0x0 ;  /* 0x0000000000007b1d */ /* 0x000fe20000010000 */
[----:B------:R-:W-:Y:S02]  /*0400*/  LOP3.LUT R7, R0, R7, RZ, 0xfc, !PT ;  /* 0x0000000700077212 */ /* 0x000fe400078efcff */
[----:B------:R-:W-:-:S02]  /*0410*/  LOP3.LUT R6, R6, 0xfffffe00, RZ, 0xc0, !PT ;  /* 0xfffffe0006067812 */ /* 0x000fc400078ec0ff */
[----:B------:R-:W-:Y:S02]  /*0420*/  LOP3.LUT R2, R2, 0xffffe000, RZ, 0xc0, !PT ;  /* 0xffffe00002027812 */ /* 0x000fe400078ec0ff */
[C---:B------:R-:W-:Y:S02]  /*0430*/  LOP3.LUT R0, R7.reuse, 0x8, RZ, 0xfc, !PT ;  /* 0x0000000807007812 */ /* 0x040fe400078efcff */
[----:B------:R-:W-:Y:S02]  /*0440*/  SHF.R.U32.HI R8, RZ, 0x4, R8 ;  /* 0x00000004ff087819 */ /* 0x000fe40000011608 */
[----:B------:R-:W-:Y:S02]  /*0450*/  IADD3 R6, R2, R3, -R6 ;  /* 0x0000000302067210 */ /* 0x000fe40007ffe806 */
[C---:B------:R-:W-:Y:S02]  /*0460*/  ISETP.GE.AND P1, PT, R7.reuse, 0x10, PT ;  /* 0x000000100700780c */ /* 0x040fe40003f26270 */
[----:B------:R-:W-:Y:S01]  /*0470*/  ISETP.GE.AND P0, PT, R0, 0x10, PT ;  /* 0x000000100000780c */ /* 0x000fe20003f06270 */
[----:B------:R-:W-:Y:S01]  /*0480*/  IMAD R3, R7, 0x200, R6 ;  /* 0x0000020007037824 */ /* 0x000fe200078e0206 */
[----:B------:R-:W-:-:S03]  /*0490*/  LOP3.LUT R8, R8, 0x3c, RZ, 0xc0, !PT ;  /* 0x0000003c08087812 */ /* 0x000fc600078ec0ff */
[----:B-1----:R-:W-:Y:S01]  /*04a0*/  IMAD.WIDE R2, R3, 0x4, R4 ;  /* 0x0000000403027825 */ /* 0x002fe200078e0204 */
[----:B------:R-:W1:Y:S03]  /*04b0*/  LDS.128 R12, [R14] ;  /* 0x000000000e0c7984 */ /* 0x000e660000000c00 */
[----:B------:R-:W-:-:S05]  /*04c0*/  IMAD.IADD R8, R17, 0x1, R8 ;  /* 0x0000000111087824 */ /* 0x000fca00078e0208 */
[----:B------:R-:W-:Y:S01]  /*04d0*/  LEA R8, R8, UR4, 0x2 ;  /* 0x0000000408087c11 */ /* 0x000fe2000f8e10ff */
[----:B-1----:R1:W-:Y:S01]  /*04e0*/  @!P1 STG.E.128 desc[UR6][R2.64], R12 ;  /* 0x0000000c02009986 */ /* 0x0023e2000c101d06 */
[----:B------:R-:W-:Y:S05]  /*04f0*/  @P0 EXIT ;  /* 0x000000000000094d */ /* 0x000fea0003800000 */
[----:B------:R-:W0:Y:S01]  /*0500*/  LDS.128 R8, [R8+0x800] ;  /* 0x0008000008087984 */ /* 0x000e220000000c00 */
[----:B-1----:R-:W-:-:S04]  /*0510*/  IMAD R3, R0, 0x200, R6 ;  /* 0x0000020000037824 */ /* 0x002fc800078e0206 */
[----:B------:R-:W-:-:S05]  /*0520*/  IMAD.WIDE R4, R3, 0x4, R4 ;  /* 0x0000000403047825 */ /* 0x000fca00078e0204 */
[----:B0-----:R-:W-:Y:S01]  /*0530*/  STG.E.128 desc[UR6][R4.64], R8 ;  /* 0x0000000804007986 */ /* 0x001fe2000c101d06 */
[----:B------:R-:W-:Y:S05]  /*0540*/  EXIT ;  /* 0x000000000000794d */ /* 0x000fea0003800000 */
.L_x_0:
[----:B------:R-:W-:-:S00]  /*0550*/  BRA `(.L_x_0) ;  /* 0xfffffffc00fc7947 */ /* 0x000fc0000383ffff */
[----:B------:R-:W-:-:S00]  /*0560*/  NOP ;  /* 0x0000000000007918 */ /* 0x000fc00000000000 */
        /* <DEDUP_REMOVED lines=9> */
.L_x_1:


//--------------------- .nv.shared.triton_poi_fused_convolution_23 --------------------------
	.section	.nv.shared.triton_poi_fused_convolution_23,"aw",@nobits
	.sectionflags	@""
	.align	16
	.zero		1024


//--------------------- .nv.constant0.triton_poi_fused_convolution_23 --------------------------
	.section	.nv.constant0.triton_poi_fused_convolution_23,"a",@progbits
	.sectionflags	@""
	.align	4
.nv.constant0.triton_poi_fused_convolution_23:
	.zero		552
